//
// Generated by NVIDIA NVVM Compiler
//
// Compiler Build ID: CL-36424714
// Cuda compilation tools, release 13.0, V13.0.88
// Based on NVVM 20.0.0
//

.version 9.0
.target sm_100
.address_size 64

	// .globl	_Z10mem_trs_3dPii
.extern .func  (.param .b32 func_retval0) vprintf
(
	.param .b64 vprintf_param_0,
	.param .b64 vprintf_param_1
)
;
.global .align 1 .b8 $str[130] = {66, 108, 111, 99, 107, 73, 100, 120, 46, 120, 58, 32, 37, 100, 44, 32, 66, 108, 111, 99, 107, 73, 100, 120, 46, 121, 58, 32, 37, 100, 44, 32, 98, 108, 111, 99, 107, 105, 100, 120, 46, 122, 58, 32, 37, 100, 44, 32, 116, 105, 100, 58, 32, 37, 100, 44, 32, 110, 117, 109, 98, 101, 114, 95, 111, 102, 95, 116, 104, 114, 101, 97, 100, 115, 95, 105, 110, 95, 97, 95, 98, 108, 111, 99, 107, 58, 32, 37, 100, 44, 32, 98, 108, 111, 99, 107, 95, 111, 102, 102, 115, 101, 116, 58, 32, 37, 100, 44, 32, 103, 105, 100, 58, 32, 37, 100, 44, 32, 118, 97, 108, 117, 101, 58, 32, 37, 100, 32, 10};

.visible .entry _Z10mem_trs_3dPii(
	.param .u64 .ptr .align 1 _Z10mem_trs_3dPii_param_0,
	.param .u32 _Z10mem_trs_3dPii_param_1
)
{
	.local .align 16 .b8 	__local_depot0[32];
	.reg .b64 	%SP;
	.reg .b64 	%SPL;
	.reg .pred 	%p<2>;
	.reg .b32 	%r<25>;
	.reg .b64 	%rd<9>;

	mov.u64 	%SPL, __local_depot0;
	cvta.local.u64 	%SP, %SPL;
	ld.param.u64 	%rd1, [_Z10mem_trs_3dPii_param_0];
	ld.param.u32 	%r8, [_Z10mem_trs_3dPii_param_1];
	mov.u32 	%r9, %ntid.x;
	mov.u32 	%r10, %ntid.y;
	mul.lo.s32 	%r11, %r9, %r10;
	mov.u32 	%r12, %tid.z;
	mov.u32 	%r13, %tid.y;
	mov.u32 	%r14, %tid.x;
	mad.lo.s32 	%r15, %r9, %r13, %r14;
	mad.lo.s32 	%r1, %r11, %r12, %r15;
	mov.u32 	%r16, %ntid.z;
	mul.lo.s32 	%r2, %r11, %r16;
	mov.u32 	%r3, %ctaid.x;
	mul.lo.s32 	%r4, %r2, %r3;
	mov.u32 	%r17, %nctaid.x;
	mov.u32 	%r5, %ctaid.y;
	mov.u32 	%r18, %nctaid.y;
	mov.u32 	%r6, %ctaid.z;
	mad.lo.s32 	%r19, %r6, %r18, %r5;
	mul.lo.s32 	%r20, %r2, %r17;
	add.s32 	%r21, %r1, %r4;
	mad.lo.s32 	%r7, %r20, %r19, %r21;
	setp.ge.s32 	%p1, %r7, %r8;
	@%p1 bra 	$L__BB0_2;
	add.u64 	%rd2, %SP, 0;
	add.u64 	%rd3, %SPL, 0;
	cvta.to.global.u64 	%rd4, %rd1;
	mul.wide.s32 	%rd5, %r7, 4;
	add.s64 	%rd6, %rd4, %rd5;
	ld.global.u32 	%r22, [%rd6];
	st.local.v4.u32 	[%rd3], {%r3, %r5, %r6, %r1};
	st.local.v4.u32 	[%rd3+16], {%r2, %r4, %r7, %r22};
	mov.u64 	%rd7, $str;
	cvta.global.u64 	%rd8, %rd7;
	{ // callseq 0, 0
	.param .b64 param0;
	st.param.b64 	[param0], %rd8;
	.param .b64 param1;
	st.param.b64 	[param1], %rd2;
	.param .b32 retval0;
	call.uni (retval0), 
	vprintf, 
	(
	param0, 
	param1
	);
	ld.param.b32 	%r23, [retval0];
	} // callseq 0
$L__BB0_2:
	ret;

}


// ===== COMPILED SASS (sm_100) =====

	.target	sm_100

	.elftype	@"ET_EXEC"


//--------------------- .note.nv.tkinfo           --------------------------
	.section	.note.nv.tkinfo,"",@"SHT_NOTE"
	.sectionflags	@"SHF_NOTE_NV_TKINFO"
	.tkinfo
        /*0018*/ 	.word	0x00000002
        /*0030*/ 	.string	""
        /*0030*/ 	.string	"ptxas"
        /*0030*/ 	.string	"Cuda compilation tools, release 13.0, V13.0.88"
        /*0030*/ 	.string	"Build cuda_13.0.r13.0/compiler.36424714_0"
        /*0030*/ 	.string	"-arch sm_100 -m 64 "



//--------------------- .note.nv.cuinfo           --------------------------
	.section	.note.nv.cuinfo,"",@"SHT_NOTE"
	.sectionflags	@"SHF_NOTE_NV_CUINFO"
        /*0018*/ 	.short	0x0002
        /*001a*/ 	.short	0x0064
        /*001c*/ 	.short	0x0082
	.zero		2


//--------------------- .nv.info                  --------------------------
	.section	.nv.info,"",@"SHT_CUDA_INFO"
	.align	4


	//----- nvinfo : EIATTR_REGCOUNT
	.align		4
        /*0000*/ 	.byte	0x04, 0x2f
        /*0002*/ 	.short	(.L_2 - .L_1)
	.align		4
.L_1:
        /*0004*/ 	.word	index@(_Z10mem_trs_3dPii)
        /*0008*/ 	.word	0x00000018


	//----- nvinfo : EIATTR_FRAME_SIZE
	.align		4
.L_2:
        /*000c*/ 	.byte	0x04, 0x11
        /*000e*/ 	.short	(.L_4 - .L_3)
	.align		4
.L_3:
        /*0010*/ 	.word	index@(_Z10mem_trs_3dPii)
        /*0014*/ 	.word	0x00000020


	//----- nvinfo : EIATTR_MIN_STACK_SIZE
	.align		4
.L_4:
        /*0018*/ 	.byte	0x04, 0x12
        /*001a*/ 	.short	(.L_6 - .L_5)
	.align		4
.L_5:
        /*001c*/ 	.word	index@(_Z10mem_trs_3dPii)
        /*0020*/ 	.word	0x00000020
.L_6:


//--------------------- .nv.compat                --------------------------
	.section	.nv.compat,"",@"SHT_CUDA_COMPAT_INFO"
	.align	4
        /*0000*/ 	.byte	0x02, 0x09, 0x00, 0x00, 0x02, 0x02, 0x01, 0x00, 0x02, 0x05, 0x05, 0x00, 0x03, 0x07, 0x01, 0x01
        /*0010*/ 	.byte	0x02, 0x03, 0x00, 0x00, 0x02, 0x06, 0x01, 0x00, 0x04, 0x0b, 0x08, 0x00, 0x09, 0x00, 0x00, 0x00
        /*0020*/ 	.byte	0x00, 0x00, 0x00, 0x00


//--------------------- .nv.info._Z10mem_trs_3dPii --------------------------
	.section	.nv.info._Z10mem_trs_3dPii,"",@"SHT_CUDA_INFO"
	.sectionflags	@""
	.align	4


	//----- nvinfo : EIATTR_CUDA_API_VERSION
	.align		4
        /*0000*/ 	.byte	0x04, 0x37
        /*0002*/ 	.short	(.L_8 - .L_7)
.L_7:
        /*0004*/ 	.word	0x00000082


	//----- nvinfo : EIATTR_KPARAM_INFO
	.align		4
.L_8:
        /*0008*/ 	.byte	0x04, 0x17
        /*000a*/ 	.short	(.L_10 - .L_9)
.L_9:
        /*000c*/ 	.word	0x00000000
        /*0010*/ 	.short	0x0001
        /*0012*/ 	.short	0x0008
        /*0014*/ 	.byte	0x00, 0xf0, 0x11, 0x00


	//----- nvinfo : EIATTR_KPARAM_INFO
	.align		4
.L_10:
        /*0018*/ 	.byte	0x04, 0x17
        /*001a*/ 	.short	(.L_12 - .L_11)
.L_11:
        /*001c*/ 	.word	0x00000000
        /*0020*/ 	.short	0x0000
        /*0022*/ 	.short	0x0000
        /*0024*/ 	.byte	0x00, 0xf5, 0x21, 0x00


	//----- nvinfo : EIATTR_SPARSE_MMA_MASK
	.align		4
.L_12:
        /*0028*/ 	.byte	0x03, 0x50
        /*002a*/ 	.short	0x0000


	//----- nvinfo : EIATTR_MAXREG_COUNT
	.align		4
        /*002c*/ 	.byte	0x03, 0x1b
        /*002e*/ 	.short	0x00ff


	//----- nvinfo : EIATTR_EXTERNS
	.align		4
        /*0030*/ 	.byte	0x04, 0x0f
        /*0032*/ 	.short	(.L_14 - .L_13)


	//   ....[0]....
	.align		4
.L_13:
        /*0034*/ 	.word	index@(vprintf)


	//----- nvinfo : EIATTR_MERCURY_ISA_VERSION
	.align		4
.L_14:
        /*0038*/ 	.byte	0x03, 0x5f
        /*003a*/ 	.short	0x0101


	//----- nvinfo : EIATTR_VRC_CTA_INIT_COUNT
	.align		4
        /*003c*/ 	.byte	0x02, 0x4a
	.zero		1
	.zero		1


	//----- nvinfo : EIATTR_SYSCALL_OFFSETS
	.align		4
        /*0040*/ 	.byte	0x04, 0x46
        /*0042*/ 	.short	(.L_16 - .L_15)


	//   ....[0]....
.L_15:
        /*0044*/ 	.word	0x00000290


	//----- nvinfo : EIATTR_EXIT_INSTR_OFFSETS
	.align		4
.L_16:
        /*0048*/ 	.byte	0x04, 0x1c
        /*004a*/ 	.short	(.L_18 - .L_17)


	//   ....[0]....
.L_17:
        /*004c*/ 	.word	0x000001c0


	//   ....[1]....
        /*0050*/ 	.word	0x000002a0


	//----- nvinfo : EIATTR_CRS_STACK_SIZE
	.align		4
.L_18:
        /*0054*/ 	.byte	0x04, 0x1e
        /*0056*/ 	.short	(.L_20 - .L_19)
.L_19:
        /*0058*/ 	.word	0x00000000


	//----- nvinfo : EIATTR_CBANK_PARAM_SIZE
	.align		4
.L_20:
        /*005c*/ 	.byte	0x03, 0x19
        /*005e*/ 	.short	0x000c


	//----- nvinfo : EIATTR_PARAM_CBANK
	.align		4
        /*0060*/ 	.byte	0x04, 0x0a
        /*0062*/ 	.short	(.L_22 - .L_21)
	.align		4
.L_21:
        /*0064*/ 	.word	index@(.nv.constant0._Z10mem_trs_3dPii)
        /*0068*/ 	.short	0x0380
        /*006a*/ 	.short	0x000c


	//----- nvinfo : EIATTR_SW_WAR
	.align		4
.L_22:
        /*006c*/ 	.byte	0x04, 0x36
        /*006e*/ 	.short	(.L_24 - .L_23)
.L_23:
        /*0070*/ 	.word	0x00000008
.L_24:


//--------------------- .nv.callgraph             --------------------------
	.section	.nv.callgraph,"",@"SHT_CUDA_CALLGRAPH"
	.align	4
	.sectionentsize	8
	.align		4
        /*0000*/ 	.word	0x00000000
	.align		4
        /*0004*/ 	.word	0xffffffff
	.align		4
        /*0008*/ 	.word	index@(_Z10mem_trs_3dPii)
	.align		4
        /*000c*/ 	.word	index@(vprintf)
	.align		4
        /*0010*/ 	.word	0x00000000
	.align		4
        /*0014*/ 	.word	0xfffffffe
	.align		4
        /*0018*/ 	.word	0x00000000
	.align		4
        /*001c*/ 	.word	0xfffffffd
	.align		4
        /*0020*/ 	.word	0x00000000
	.align		4
        /*0024*/ 	.word	0xfffffffc


//--------------------- .nv.constant4             --------------------------
	.section	.nv.constant4,"a",@progbits
	.align	8
	.align		8
.nv.constant4:
        /*0000*/ 	.dword	vprintf
	.align		8
        /*0008*/ 	.dword	$str


//--------------------- .text._Z10mem_trs_3dPii   --------------------------
	.section	.text._Z10mem_trs_3dPii,"ax",@progbits
	.align	128
        .global         _Z10mem_trs_3dPii
        .type           _Z10mem_trs_3dPii,@function
        .size           _Z10mem_trs_3dPii,(.L_x_2 - _Z10mem_trs_3dPii)
        .other          _Z10mem_trs_3dPii,@"STO_CUDA_ENTRY STV_DEFAULT"
_Z10mem_trs_3dPii:
.text._Z10mem_trs_3dPii:
[----:B------:R-:W0:Y:S01]  /*0000*/  LDC R1, c[0x0][0x37c] ;  /* 0x0000df00ff017b82 */ /* 0x000e220000000800 */
[----:B------:R-:W1:Y:S01]  /*0010*/  S2R R15, SR_TID.Y ;  /* 0x00000000000f7919 */ /* 0x000e620000002200 */
[----:B------:R-:W2:Y:S01]  /*0020*/  LDCU UR5, c[0x0][0x2fc] ;  /* 0x00005f80ff0577ac */ /* 0x000ea20008000800 */
[----:B0-----:R-:W-:Y:S01]  /*0030*/  IADD3 R1, PT, PT, R1, -0x20, RZ ;  /* 0xffffffe001017810 */ /* 0x001fe20007ffe0ff */
[----:B------:R-:W1:Y:S01]  /*0040*/  S2R R2, SR_TID.X ;  /* 0x0000000000027919 */ /* 0x000e620000002100 */
[----:B------:R-:W0:Y:S01]  /*0050*/  LDCU UR6, c[0x0][0x360] ;  /* 0x00006c00ff0677ac */ /* 0x000e220008000800 */
[----:B------:R-:W3:Y:S01]  /*0060*/  S2R R0, SR_TID.Z ;  /* 0x0000000000007919 */ /* 0x000ee20000002300 */
[----:B------:R-:W0:Y:S01]  /*0070*/  LDCU UR4, c[0x0][0x364] ;  /* 0x00006c80ff0477ac */ /* 0x000e220008000800 */
[----:B------:R-:W4:Y:S01]  /*0080*/  LDC R8, c[0x0][0x368] ;  /* 0x0000da00ff087b82 */ /* 0x000f220000000800 */
[----:B------:R-:W5:Y:S01]  /*0090*/  S2R R12, SR_CTAID.X ;  /* 0x00000000000c7919 */ /* 0x000f620000002500 */
[----:B------:R-:W2:Y:S01]  /*00a0*/  LDCU UR7, c[0x0][0x370] ;  /* 0x00006e00ff0777ac */ /* 0x000ea20008000800 */
[----:B------:R-:W5:Y:S01]  /*00b0*/  S2R R13, SR_CTAID.Y ;  /* 0x00000000000d7919 */ /* 0x000f620000002600 */
[----:B------:R-:W5:Y:S01]  /*00c0*/  LDCU UR8, c[0x0][0x374] ;  /* 0x00006e80ff0877ac */ /* 0x000f620008000800 */
[----:B------:R-:W5:Y:S01]  /*00d0*/  S2R R14, SR_CTAID.Z ;  /* 0x00000000000e7919 */ /* 0x000f620000002700 */
[----:B0-----:R-:W-:-:S06]  /*00e0*/  UIMAD UR4, UR6, UR4, URZ ;  /* 0x00000004060472a4 */ /* 0x001fcc000f8e02ff */
[----:B----4-:R-:W-:Y:S02]  /*00f0*/  IMAD R8, R8, UR4, RZ ;  /* 0x0000000408087c24 */ /* 0x010fe4000f8e02ff */
[----:B-1----:R-:W-:Y:S01]  /*0100*/  IMAD R15, R15, UR6, R2 ;  /* 0x000000060f0f7c24 */ /* 0x002fe2000f8e0202 */
[----:B------:R-:W0:Y:S01]  /*0110*/  LDCU UR6, c[0x0][0x388] ;  /* 0x00007100ff0677ac */ /* 0x000e220008000800 */
[----:B--2---:R-:W-:Y:S02]  /*0120*/  IMAD R3, R8, UR7, RZ ;  /* 0x0000000708037c24 */ /* 0x004fe4000f8e02ff */
[----:B---3--:R-:W-:Y:S01]  /*0130*/  IMAD R15, R0, UR4, R15 ;  /* 0x00000004000f7c24 */ /* 0x008fe2000f8e020f */
[----:B------:R-:W1:Y:S01]  /*0140*/  LDCU UR4, c[0x0][0x2f8] ;  /* 0x00005f00ff0477ac */ /* 0x000e620008000800 */
[----:B-----5:R-:W-:-:S05]  /*0150*/  IMAD R9, R8, R12, RZ ;  /* 0x0000000c08097224 */ /* 0x020fca00078e02ff */
[----:B------:R-:W-:Y:S01]  /*0160*/  IADD3 R0, PT, PT, R15, R9, RZ ;  /* 0x000000090f007210 */ /* 0x000fe20007ffe0ff */
[----:B------:R-:W-:-:S04]  /*0170*/  IMAD R10, R14, UR8, R13 ;  /* 0x000000080e0a7c24 */ /* 0x000fc8000f8e020d */
[----:B------:R-:W-:Y:S01]  /*0180*/  IMAD R10, R10, R3, R0 ;  /* 0x000000030a0a7224 */ /* 0x000fe200078e0200 */
[----:B-1----:R-:W-:-:S04]  /*0190*/  IADD3 R6, P1, PT, R1, UR4, RZ ;  /* 0x0000000401067c10 */ /* 0x002fc8000ff3e0ff */
[----:B0-----:R-:W-:Y:S02]  /*01a0*/  ISETP.GE.AND P0, PT, R10, UR6, PT ;  /* 0x000000060a007c0c */ /* 0x001fe4000bf06270 */
[----:B------:R-:W-:-:S11]  /*01b0*/  IADD3.X R7, PT, PT, RZ, UR5, RZ, P1, !PT ;  /* 0x00000005ff077c10 */ /* 0x000fd60008ffe4ff */
[----:B------:R-:W-:Y:S05]  /*01c0*/  @P0 EXIT ;  /* 0x000000000000094d */ /* 0x000fea0003800000 */
[----:B------:R-:W0:Y:S01]  /*01d0*/  LDC.64 R2, c[0x0][0x380] ;  /* 0x0000e000ff027b82 */ /* 0x000e220000000a00 */
[----:B------:R-:W1:Y:S01]  /*01e0*/  LDCU.64 UR4, c[0x0][0x358] ;  /* 0x00006b00ff0477ac */ /* 0x000e620008000a00 */
[----:B0-----:R-:W-:-:S05]  /*01f0*/  IMAD.WIDE R2, R10, 0x4, R2 ;  /* 0x000000040a027825 */ /* 0x001fca00078e0202 */
[----:B-1----:R-:W2:Y:S01]  /*0200*/  LDG.E R11, desc[UR4][R2.64] ;  /* 0x00000004020b7981 */ /* 0x002ea2000c1e1900 */
[----:B------:R-:W-:Y:S01]  /*0210*/  MOV R0, 0x0 ;  /* 0x0000000000007802 */ /* 0x000fe20000000f00 */
[----:B------:R-:W0:Y:S02]  /*0220*/  LDCU.64 UR4, c[0x4][0x8] ;  /* 0x01000100ff0477ac */ /* 0x000e240008000a00 */
[----:B------:R1:W-:Y:S01]  /*0230*/  STL.128 [R1], R12 ;  /* 0x0000000c01007387 */ /* 0x0003e20000100c00 */
[----:B------:R1:W3:Y:S01]  /*0240*/  LDC.64 R16, c[0x4][R0] ;  /* 0x0100000000107b82 */ /* 0x0002e20000000a00 */
[----:B0-----:R-:W-:Y:S02]  /*0250*/  MOV R4, UR4 ;  /* 0x0000000400047c02 */ /* 0x001fe40008000f00 */
[----:B------:R-:W-:Y:S01]  /*0260*/  MOV R5, UR5 ;  /* 0x0000000500057c02 */ /* 0x000fe20008000f00 */
[----:B--23--:R1:W-:Y:S06]  /*0270*/  STL.128 [R1+0x10], R8 ;  /* 0x0000100801007387 */ /* 0x00c3ec0000100c00 */
[----:B------:R-:W-:-:S07]  /*0280*/  LEPC R20, `(.L_x_0) ;  /* 0x000000001014794e */ /* 0x000fce0000000000 */
[----:B-1----:R-:W-:Y:S05]  /*0290*/  CALL.ABS.NOINC R16 ;  /* 0x0000000010007343 */ /* 0x002fea0003c00000 */
.L_x_0:
[----:B------:R-:W-:Y:S05]  /*02a0*/  EXIT ;  /* 0x000000000000794d */ /* 0x000fea0003800000 */
.L_x_1:
[----:B------:R-:W-:-:S00]  /*02b0*/  BRA `(.L_x_1) ;  /* 0xfffffffc00fc7947 */ /* 0x000fc0000383ffff */
[----:B------:R-:W-:-:S00]  /*02c0*/  NOP ;  /* 0x0000000000007918 */ /* 0x000fc00000000000 */
        /* <DEDUP_REMOVED lines=11> */
.L_x_2:


//--------------------- .nv.global.init           --------------------------
	.section	.nv.global.init,"aw",@progbits
.nv.global.init:
	.type		$str,@object
	.size		$str,(.L_0 - $str)
$str:
        /*0000*/ 	.byte	0x42, 0x6c, 0x6f, 0x63, 0x6b, 0x49, 0x64, 0x78, 0x2e, 0x78, 0x3a, 0x20, 0x25, 0x64, 0x2c, 0x20
        /*0010*/ 	.byte	0x42, 0x6c, 0x6f, 0x63, 0x6b, 0x49, 0x64, 0x78, 0x2e, 0x79, 0x3a, 0x20, 0x25, 0x64, 0x2c, 0x20
        /*0020*/ 	.byte	0x62, 0x6c, 0x6f, 0x63, 0x6b, 0x69, 0x64, 0x78, 0x2e, 0x7a, 0x3a, 0x20, 0x25, 0x64, 0x2c, 0x20
        /*0030*/ 	.byte	0x74, 0x69, 0x64, 0x3a, 0x20, 0x25, 0x64, 0x2c, 0x20, 0x6e, 0x75, 0x6d, 0x62, 0x65, 0x72, 0x5f
        /*0040*/ 	.byte	0x6f, 0x66, 0x5f, 0x74, 0x68, 0x72, 0x65, 0x61, 0x64, 0x73, 0x5f, 0x69, 0x6e, 0x5f, 0x61, 0x5f
        /*0050*/ 	.byte	0x62, 0x6c, 0x6f, 0x63, 0x6b, 0x3a, 0x20, 0x25, 0x64, 0x2c, 0x20, 0x62, 0x6c, 0x6f, 0x63, 0x6b
        /*0060*/ 	.byte	0x5f, 0x6f, 0x66, 0x66, 0x73, 0x65, 0x74, 0x3a, 0x20, 0x25, 0x64, 0x2c, 0x20, 0x67, 0x69, 0x64
        /*0070*/ 	.byte	0x3a, 0x20, 0x25, 0x64, 0x2c, 0x20, 0x76, 0x61, 0x6c, 0x75, 0x65, 0x3a, 0x20, 0x25, 0x64, 0x20
        /*0080*/ 	.byte	0x0a, 0x00
.L_0:


//--------------------- .nv.shared.reserved.0     --------------------------
	.section	.nv.shared.reserved.0,"aw",@nobits
	.weak		__nv_reservedSMEM_offset_0_alias
	.size		__nv_reservedSMEM_offset_0_alias, 0, 64
	.other		__nv_reservedSMEM_offset_0_alias,@"STO_CUDA_RESERVED_SHARED STV_DEFAULT"
__nv_reservedSMEM_offset_0_alias:
	.zero		0
	.zero		64


//--------------------- .nv.constant0._Z10mem_trs_3dPii --------------------------
	.section	.nv.constant0._Z10mem_trs_3dPii,"a",@progbits
	.sectionflags	@""
	.align	4
.nv.constant0._Z10mem_trs_3dPii:
	.zero		908


//--------------------- SYMBOLS --------------------------

	.type		.nv.reservedSmem.offset0,@object
	.size		.nv.reservedSmem.offset0,0x4
	.type		vprintf,@function
